//
// Generated by NVIDIA NVVM Compiler
//
// Compiler Build ID: CL-36424714
// Cuda compilation tools, release 13.0, V13.0.88
// Based on NVVM 20.0.0
//

.version 9.0
.target sm_100
.address_size 64

	// .globl	_Z12vecAddKernelPiS_S_ii
.extern .func  (.param .b32 func_retval0) vprintf
(
	.param .b64 vprintf_param_0,
	.param .b64 vprintf_param_1
)
;
.global .align 1 .b8 $str[34] = {84, 104, 114, 101, 97, 100, 32, 37, 100, 32, 104, 97, 32, 112, 114, 111, 99, 101, 115, 115, 97, 116, 111, 32, 37, 100, 32, 99, 101, 108, 108, 101, 10};

.visible .entry _Z12vecAddKernelPiS_S_ii(
	.param .u64 .ptr .align 1 _Z12vecAddKernelPiS_S_ii_param_0,
	.param .u64 .ptr .align 1 _Z12vecAddKernelPiS_S_ii_param_1,
	.param .u64 .ptr .align 1 _Z12vecAddKernelPiS_S_ii_param_2,
	.param .u32 _Z12vecAddKernelPiS_S_ii_param_3,
	.param .u32 _Z12vecAddKernelPiS_S_ii_param_4
)
{
	.local .align 8 .b8 	__local_depot0[8];
	.reg .b64 	%SP;
	.reg .b64 	%SPL;
	.reg .pred 	%p<7>;
	.reg .b32 	%r<63>;
	.reg .b64 	%rd<29>;

	mov.u64 	%SPL, __local_depot0;
	cvta.local.u64 	%SP, %SPL;
	ld.param.u64 	%rd4, [_Z12vecAddKernelPiS_S_ii_param_0];
	ld.param.u64 	%rd5, [_Z12vecAddKernelPiS_S_ii_param_1];
	ld.param.u64 	%rd6, [_Z12vecAddKernelPiS_S_ii_param_2];
	ld.param.u32 	%r22, [_Z12vecAddKernelPiS_S_ii_param_3];
	ld.param.u32 	%r23, [_Z12vecAddKernelPiS_S_ii_param_4];
	cvta.to.global.u64 	%rd1, %rd4;
	cvta.to.global.u64 	%rd2, %rd6;
	cvta.to.global.u64 	%rd3, %rd5;
	mov.u32 	%r25, %ctaid.x;
	mov.u32 	%r26, %ntid.x;
	mov.u32 	%r27, %tid.x;
	mad.lo.s32 	%r1, %r25, %r26, %r27;
	setp.ge.s32 	%p1, %r1, %r22;
	mov.b32 	%r62, 0;
	@%p1 bra 	$L__BB0_7;
	add.s32 	%r30, %r1, %r23;
	max.s32 	%r31, %r22, %r30;
	setp.lt.s32 	%p2, %r30, %r22;
	selp.u32 	%r32, 1, 0, %p2;
	add.s32 	%r33, %r30, %r32;
	sub.s32 	%r34, %r31, %r33;
	div.u32 	%r35, %r34, %r23;
	add.s32 	%r36, %r35, %r32;
	add.s32 	%r2, %r36, 1;
	and.b32  	%r3, %r2, 3;
	setp.lt.u32 	%p3, %r36, 3;
	mov.b32 	%r62, 0;
	mov.u32 	%r57, %r1;
	@%p3 bra 	$L__BB0_4;
	and.b32  	%r62, %r2, -4;
	shl.b32 	%r5, %r23, 2;
	neg.s32 	%r54, %r62;
	mul.wide.s32 	%rd11, %r23, 4;
	mov.u32 	%r57, %r1;
$L__BB0_3:
	mul.wide.s32 	%rd7, %r57, 4;
	add.s64 	%rd8, %rd3, %rd7;
	ld.global.u32 	%r37, [%rd8];
	add.s64 	%rd9, %rd2, %rd7;
	ld.global.u32 	%r38, [%rd9];
	add.s32 	%r39, %r38, %r37;
	add.s64 	%rd10, %rd1, %rd7;
	st.global.u32 	[%rd10], %r39;
	add.s64 	%rd12, %rd8, %rd11;
	ld.global.u32 	%r40, [%rd12];
	add.s64 	%rd13, %rd9, %rd11;
	ld.global.u32 	%r41, [%rd13];
	add.s32 	%r42, %r41, %r40;
	add.s64 	%rd14, %rd10, %rd11;
	st.global.u32 	[%rd14], %r42;
	add.s64 	%rd15, %rd12, %rd11;
	ld.global.u32 	%r43, [%rd15];
	add.s64 	%rd16, %rd13, %rd11;
	ld.global.u32 	%r44, [%rd16];
	add.s32 	%r45, %r44, %r43;
	add.s64 	%rd17, %rd14, %rd11;
	st.global.u32 	[%rd17], %r45;
	add.s64 	%rd18, %rd15, %rd11;
	ld.global.u32 	%r46, [%rd18];
	add.s64 	%rd19, %rd16, %rd11;
	ld.global.u32 	%r47, [%rd19];
	add.s32 	%r48, %r47, %r46;
	add.s64 	%rd20, %rd17, %rd11;
	st.global.u32 	[%rd20], %r48;
	add.s32 	%r57, %r57, %r5;
	add.s32 	%r54, %r54, 4;
	setp.ne.s32 	%p4, %r54, 0;
	@%p4 bra 	$L__BB0_3;
$L__BB0_4:
	setp.eq.s32 	%p5, %r3, 0;
	@%p5 bra 	$L__BB0_7;
	neg.s32 	%r59, %r3;
$L__BB0_6:
	.pragma "nounroll";
	mul.wide.s32 	%rd21, %r57, 4;
	add.s64 	%rd22, %rd1, %rd21;
	add.s64 	%rd23, %rd2, %rd21;
	add.s64 	%rd24, %rd3, %rd21;
	ld.global.u32 	%r49, [%rd24];
	ld.global.u32 	%r50, [%rd23];
	add.s32 	%r51, %r50, %r49;
	st.global.u32 	[%rd22], %r51;
	add.s32 	%r62, %r62, 1;
	add.s32 	%r57, %r57, %r23;
	add.s32 	%r59, %r59, 1;
	setp.ne.s32 	%p6, %r59, 0;
	@%p6 bra 	$L__BB0_6;
$L__BB0_7:
	add.u64 	%rd25, %SP, 0;
	add.u64 	%rd26, %SPL, 0;
	st.local.v2.u32 	[%rd26], {%r1, %r62};
	mov.u64 	%rd27, $str;
	cvta.global.u64 	%rd28, %rd27;
	{ // callseq 0, 0
	.param .b64 param0;
	st.param.b64 	[param0], %rd28;
	.param .b64 param1;
	st.param.b64 	[param1], %rd25;
	.param .b32 retval0;
	call.uni (retval0), 
	vprintf, 
	(
	param0, 
	param1
	);
	ld.param.b32 	%r52, [retval0];
	} // callseq 0
	ret;

}


// ===== COMPILED SASS (sm_100) =====

	.target	sm_100

	.elftype	@"ET_EXEC"


//--------------------- .note.nv.tkinfo           --------------------------
	.section	.note.nv.tkinfo,"",@"SHT_NOTE"
	.sectionflags	@"SHF_NOTE_NV_TKINFO"
	.tkinfo
        /*0018*/ 	.word	0x00000002
        /*0030*/ 	.string	""
        /*0030*/ 	.string	"ptxas"
        /*0030*/ 	.string	"Cuda compilation tools, release 13.0, V13.0.88"
        /*0030*/ 	.string	"Build cuda_13.0.r13.0/compiler.36424714_0"
        /*0030*/ 	.string	"-arch sm_100 -m 64 "



//--------------------- .note.nv.cuinfo           --------------------------
	.section	.note.nv.cuinfo,"",@"SHT_NOTE"
	.sectionflags	@"SHF_NOTE_NV_CUINFO"
        /*0018*/ 	.short	0x0002
        /*001a*/ 	.short	0x0064
        /*001c*/ 	.short	0x0082
	.zero		2


//--------------------- .nv.info                  --------------------------
	.section	.nv.info,"",@"SHT_CUDA_INFO"
	.align	4


	//----- nvinfo : EIATTR_REGCOUNT
	.align		4
        /*0000*/ 	.byte	0x04, 0x2f
        /*0002*/ 	.short	(.L_2 - .L_1)
	.align		4
.L_1:
        /*0004*/ 	.word	index@(_Z12vecAddKernelPiS_S_ii)
        /*0008*/ 	.word	0x0000001c


	//----- nvinfo : EIATTR_FRAME_SIZE
	.align		4
.L_2:
        /*000c*/ 	.byte	0x04, 0x11
        /*000e*/ 	.short	(.L_4 - .L_3)
	.align		4
.L_3:
        /*0010*/ 	.word	index@(_Z12vecAddKernelPiS_S_ii)
        /*0014*/ 	.word	0x00000008


	//----- nvinfo : EIATTR_MIN_STACK_SIZE
	.align		4
.L_4:
        /*0018*/ 	.byte	0x04, 0x12
        /*001a*/ 	.short	(.L_6 - .L_5)
	.align		4
.L_5:
        /*001c*/ 	.word	index@(_Z12vecAddKernelPiS_S_ii)
        /*0020*/ 	.word	0x00000008
.L_6:


//--------------------- .nv.compat                --------------------------
	.section	.nv.compat,"",@"SHT_CUDA_COMPAT_INFO"
	.align	4
        /*0000*/ 	.byte	0x02, 0x09, 0x00, 0x00, 0x02, 0x02, 0x01, 0x00, 0x02, 0x05, 0x05, 0x00, 0x03, 0x07, 0x01, 0x01
        /*0010*/ 	.byte	0x02, 0x03, 0x00, 0x00, 0x02, 0x06, 0x01, 0x00, 0x04, 0x0b, 0x08, 0x00, 0x09, 0x00, 0x00, 0x00
        /*0020*/ 	.byte	0x00, 0x00, 0x00, 0x00


//--------------------- .nv.info._Z12vecAddKernelPiS_S_ii --------------------------
	.section	.nv.info._Z12vecAddKernelPiS_S_ii,"",@"SHT_CUDA_INFO"
	.sectionflags	@""
	.align	4


	//----- nvinfo : EIATTR_CUDA_API_VERSION
	.align		4
        /*0000*/ 	.byte	0x04, 0x37
        /*0002*/ 	.short	(.L_8 - .L_7)
.L_7:
        /*0004*/ 	.word	0x00000082


	//----- nvinfo : EIATTR_KPARAM_INFO
	.align		4
.L_8:
        /*0008*/ 	.byte	0x04, 0x17
        /*000a*/ 	.short	(.L_10 - .L_9)
.L_9:
        /*000c*/ 	.word	0x00000000
        /*0010*/ 	.short	0x0004
        /*0012*/ 	.short	0x001c
        /*0014*/ 	.byte	0x00, 0xf0, 0x11, 0x00


	//----- nvinfo : EIATTR_KPARAM_INFO
	.align		4
.L_10:
        /*0018*/ 	.byte	0x04, 0x17
        /*001a*/ 	.short	(.L_12 - .L_11)
.L_11:
        /*001c*/ 	.word	0x00000000
        /*0020*/ 	.short	0x0003
        /*0022*/ 	.short	0x0018
        /*0024*/ 	.byte	0x00, 0xf0, 0x11, 0x00


	//----- nvinfo : EIATTR_KPARAM_INFO
	.align		4
.L_12:
        /*0028*/ 	.byte	0x04, 0x17
        /*002a*/ 	.short	(.L_14 - .L_13)
.L_13:
        /*002c*/ 	.word	0x00000000
        /*0030*/ 	.short	0x0002
        /*0032*/ 	.short	0x0010
        /*0034*/ 	.byte	0x00, 0xf5, 0x21, 0x00


	//----- nvinfo : EIATTR_KPARAM_INFO
	.align		4
.L_14:
        /*0038*/ 	.byte	0x04, 0x17
        /*003a*/ 	.short	(.L_16 - .L_15)
.L_15:
        /*003c*/ 	.word	0x00000000
        /*0040*/ 	.short	0x0001
        /*0042*/ 	.short	0x0008
        /*0044*/ 	.byte	0x00, 0xf5, 0x21, 0x00


	//----- nvinfo : EIATTR_KPARAM_INFO
	.align		4
.L_16:
        /*0048*/ 	.byte	0x04, 0x17
        /*004a*/ 	.short	(.L_18 - .L_17)
.L_17:
        /*004c*/ 	.word	0x00000000
        /*0050*/ 	.short	0x0000
        /*0052*/ 	.short	0x0000
        /*0054*/ 	.byte	0x00, 0xf5, 0x21, 0x00


	//----- nvinfo : EIATTR_SPARSE_MMA_MASK
	.align		4
.L_18:
        /*0058*/ 	.byte	0x03, 0x50
        /*005a*/ 	.short	0x0000


	//----- nvinfo : EIATTR_MAXREG_COUNT
	.align		4
        /*005c*/ 	.byte	0x03, 0x1b
        /*005e*/ 	.short	0x00ff


	//----- nvinfo : EIATTR_EXTERNS
	.align		4
        /*0060*/ 	.byte	0x04, 0x0f
        /*0062*/ 	.short	(.L_20 - .L_19)


	//   ....[0]....
	.align		4
.L_19:
        /*0064*/ 	.word	index@(vprintf)


	//----- nvinfo : EIATTR_MERCURY_ISA_VERSION
	.align		4
.L_20:
        /*0068*/ 	.byte	0x03, 0x5f
        /*006a*/ 	.short	0x0101


	//----- nvinfo : EIATTR_VRC_CTA_INIT_COUNT
	.align		4
        /*006c*/ 	.byte	0x02, 0x4a
	.zero		1
	.zero		1


	//----- nvinfo : EIATTR_SYSCALL_OFFSETS
	.align		4
        /*0070*/ 	.byte	0x04, 0x46
        /*0072*/ 	.short	(.L_22 - .L_21)


	//   ....[0]....
.L_21:
        /*0074*/ 	.word	0x000007b0


	//----- nvinfo : EIATTR_EXIT_INSTR_OFFSETS
	.align		4
.L_22:
        /*0078*/ 	.byte	0x04, 0x1c
        /*007a*/ 	.short	(.L_24 - .L_23)


	//   ....[0]....
.L_23:
        /*007c*/ 	.word	0x000007c0


	//----- nvinfo : EIATTR_CRS_STACK_SIZE
	.align		4
.L_24:
        /*0080*/ 	.byte	0x04, 0x1e
        /*0082*/ 	.short	(.L_26 - .L_25)
.L_25:
        /*0084*/ 	.word	0x00000000


	//----- nvinfo : EIATTR_CBANK_PARAM_SIZE
	.align		4
.L_26:
        /*0088*/ 	.byte	0x03, 0x19
        /*008a*/ 	.short	0x0020


	//----- nvinfo : EIATTR_PARAM_CBANK
	.align		4
        /*008c*/ 	.byte	0x04, 0x0a
        /*008e*/ 	.short	(.L_28 - .L_27)
	.align		4
.L_27:
        /*0090*/ 	.word	index@(.nv.constant0._Z12vecAddKernelPiS_S_ii)
        /*0094*/ 	.short	0x0380
        /*0096*/ 	.short	0x0020


	//----- nvinfo : EIATTR_SW_WAR
	.align		4
.L_28:
        /*0098*/ 	.byte	0x04, 0x36
        /*009a*/ 	.short	(.L_30 - .L_29)
.L_29:
        /*009c*/ 	.word	0x00000008
.L_30:


//--------------------- .nv.callgraph             --------------------------
	.section	.nv.callgraph,"",@"SHT_CUDA_CALLGRAPH"
	.align	4
	.sectionentsize	8
	.align		4
        /*0000*/ 	.word	0x00000000
	.align		4
        /*0004*/ 	.word	0xffffffff
	.align		4
        /*0008*/ 	.word	index@(_Z12vecAddKernelPiS_S_ii)
	.align		4
        /*000c*/ 	.word	index@(vprintf)
	.align		4
        /*0010*/ 	.word	0x00000000
	.align		4
        /*0014*/ 	.word	0xfffffffe
	.align		4
        /*0018*/ 	.word	0x00000000
	.align		4
        /*001c*/ 	.word	0xfffffffd
	.align		4
        /*0020*/ 	.word	0x00000000
	.align		4
        /*0024*/ 	.word	0xfffffffc


//--------------------- .nv.constant4             --------------------------
	.section	.nv.constant4,"a",@progbits
	.align	8
	.align		8
.nv.constant4:
        /*0000*/ 	.dword	vprintf
	.align		8
        /*0008*/ 	.dword	$str


//--------------------- .text._Z12vecAddKernelPiS_S_ii --------------------------
	.section	.text._Z12vecAddKernelPiS_S_ii,"ax",@progbits
	.align	128
        .global         _Z12vecAddKernelPiS_S_ii
        .type           _Z12vecAddKernelPiS_S_ii,@function
        .size           _Z12vecAddKernelPiS_S_ii,(.L_x_8 - _Z12vecAddKernelPiS_S_ii)
        .other          _Z12vecAddKernelPiS_S_ii,@"STO_CUDA_ENTRY STV_DEFAULT"
_Z12vecAddKernelPiS_S_ii:
.text._Z12vecAddKernelPiS_S_ii:
[----:B------:R-:W0:Y:S01]  /*0000*/  LDC R1, c[0x0][0x37c] ;  /* 0x0000df00ff017b82 */ /* 0x000e220000000800 */
[----:B------:R-:W1:Y:S01]  /*0010*/  S2R R3, SR_TID.X ;  /* 0x0000000000037919 */ /* 0x000e620000002100 */
[----:B------:R-:W2:Y:S06]  /*0020*/  LDCU UR5, c[0x0][0x2fc] ;  /* 0x00005f80ff0577ac */ /* 0x000eac0008000800 */
[----:B------:R-:W1:Y:S01]  /*0030*/  S2UR UR6, SR_CTAID.X ;  /* 0x00000000000679c3 */ /* 0x000e620000002500 */
[----:B0-----:R-:W-:Y:S01]  /*0040*/  VIADD R1, R1, 0xfffffff8 ;  /* 0xfffffff801017836 */ /* 0x001fe20000000000 */
[----:B------:R-:W-:Y:S01]  /*0050*/  BSSY.RECONVERGENT B0, `(.L_x_0) ;  /* 0x000006e000007945 */ /* 0x000fe20003800200 */
[----:B------:R-:W0:Y:S01]  /*0060*/  LDCU UR7, c[0x0][0x398] ;  /* 0x00007300ff0777ac */ /* 0x000e220008000800 */
[----:B------:R-:W3:Y:S04]  /*0070*/  LDCU UR4, c[0x0][0x2f8] ;  /* 0x00005f00ff0477ac */ /* 0x000ee80008000800 */
[----:B------:R-:W1:Y:S01]  /*0080*/  LDC R2, c[0x0][0x360] ;  /* 0x0000d800ff027b82 */ /* 0x000e620000000800 */
[----:B---3--:R-:W-:-:S04]  /*0090*/  IADD3 R6, P1, PT, R1, UR4, RZ ;  /* 0x0000000401067c10 */ /* 0x008fc8000ff3e0ff */
[----:B--2---:R-:W-:Y:S01]  /*00a0*/  IADD3.X R7, PT, PT, RZ, UR5, RZ, P1, !PT ;  /* 0x00000005ff077c10 */ /* 0x004fe20008ffe4ff */
[----:B-1----:R-:W-:Y:S02]  /*00b0*/  IMAD R2, R2, UR6, R3 ;  /* 0x0000000602027c24 */ /* 0x002fe4000f8e0203 */
[----:B------:R-:W-:-:S03]  /*00c0*/  IMAD.MOV.U32 R3, RZ, RZ, RZ ;  /* 0x000000ffff037224 */ /* 0x000fc600078e00ff */
[----:B0-----:R-:W-:-:S13]  /*00d0*/  ISETP.GE.AND P0, PT, R2, UR7, PT ;  /* 0x0000000702007c0c */ /* 0x001fda000bf06270 */
[----:B------:R-:W-:Y:S05]  /*00e0*/  @P0 BRA `(.L_x_1) ;  /* 0x0000000400900947 */ /* 0x000fea0003800000 */
[----:B------:R-:W0:Y:S01]  /*00f0*/  LDC R5, c[0x0][0x39c] ;  /* 0x0000e700ff057b82 */ /* 0x000e220000000800 */
[----:B------:R-:W-:Y:S07]  /*0100*/  BSSY.RECONVERGENT B1, `(.L_x_2) ;  /* 0x000004d000017945 */ /* 0x000fee0003800200 */
[----:B------:R-:W1:Y:S01]  /*0110*/  LDC.64 R20, c[0x0][0x358] ;  /* 0x0000d600ff147b82 */ /* 0x000e620000000a00 */
[----:B0-----:R-:W0:Y:S01]  /*0120*/  I2F.U32.RP R10, R5 ;  /* 0x00000005000a7306 */ /* 0x001e220000209000 */
[----:B------:R-:W-:-:S02]  /*0130*/  IADD3 R0, PT, PT, R2, R5, RZ ;  /* 0x0000000502007210 */ /* 0x000fc40007ffe0ff */
[----:B------:R-:W-:Y:S02]  /*0140*/  ISETP.NE.U32.AND P2, PT, R5, RZ, PT ;  /* 0x000000ff0500720c */ /* 0x000fe40003f45070 */
[C---:B------:R-:W-:Y:S02]  /*0150*/  ISETP.GE.AND P0, PT, R0.reuse, UR7, PT ;  /* 0x0000000700007c0c */ /* 0x040fe4000bf06270 */
[----:B------:R-:W-:Y:S01]  /*0160*/  VIMNMX R3, PT, PT, R0, UR7, !PT ;  /* 0x0000000700037c48 */ /* 0x000fe2000ffe0100 */
[----:B0-----:R-:W0:Y:S02]  /*0170*/  MUFU.RCP R10, R10 ;  /* 0x0000000a000a7308 */ /* 0x001e240000001000 */
[----:B0-----:R-:W-:-:S06]  /*0180*/  VIADD R8, R10, 0xffffffe ;  /* 0x0ffffffe0a087836 */ /* 0x001fcc0000000000 */
[----:B------:R0:W2:Y:S02]  /*0190*/  F2I.FTZ.U32.TRUNC.NTZ R9, R8 ;  /* 0x0000000800097305 */ /* 0x0000a4000021f000 */
[----:B0-----:R-:W-:Y:S02]  /*01a0*/  IMAD.MOV.U32 R8, RZ, RZ, RZ ;  /* 0x000000ffff087224 */ /* 0x001fe400078e00ff */
[----:B--2---:R-:W-:-:S04]  /*01b0*/  IMAD.MOV R4, RZ, RZ, -R9 ;  /* 0x000000ffff047224 */ /* 0x004fc800078e0a09 */
[----:B------:R-:W-:Y:S01]  /*01c0*/  IMAD R11, R4, R5, RZ ;  /* 0x00000005040b7224 */ /* 0x000fe200078e02ff */
[----:B------:R-:W-:-:S03]  /*01d0*/  SEL R4, RZ, 0x1, P0 ;  /* 0x00000001ff047807 */ /* 0x000fc60000000000 */
[----:B------:R-:W-:Y:S01]  /*01e0*/  IMAD.HI.U32 R9, R9, R11, R8 ;  /* 0x0000000b09097227 */ /* 0x000fe200078e0008 */
[----:B------:R-:W-:-:S05]  /*01f0*/  IADD3 R0, PT, PT, R3, -R0, -R4 ;  /* 0x8000000003007210 */ /* 0x000fca0007ffe804 */
[----:B------:R-:W-:-:S04]  /*0200*/  IMAD.HI.U32 R9, R9, R0, RZ ;  /* 0x0000000009097227 */ /* 0x000fc800078e00ff */
[----:B------:R-:W-:-:S04]  /*0210*/  IMAD.MOV R3, RZ, RZ, -R9 ;  /* 0x000000ffff037224 */ /* 0x000fc800078e0a09 */
[----:B------:R-:W-:Y:S02]  /*0220*/  IMAD R0, R5, R3, R0 ;  /* 0x0000000305007224 */ /* 0x000fe400078e0200 */
[----:B------:R-:W-:-:S03]  /*0230*/  HFMA2 R3, -RZ, RZ, 0, 0 ;  /* 0x00000000ff037431 */ /* 0x000fc600000001ff */
[----:B------:R-:W-:-:S13]  /*0240*/  ISETP.GE.U32.AND P0, PT, R0, R5, PT ;  /* 0x000000050000720c */ /* 0x000fda0003f06070 */
[----:B------:R-:W-:Y:S01]  /*0250*/  @P0 IADD3 R0, PT, PT, R0, -R5, RZ ;  /* 0x8000000500000210 */ /* 0x000fe20007ffe0ff */
[----:B------:R-:W-:-:S03]  /*0260*/  @P0 VIADD R9, R9, 0x1 ;  /* 0x0000000109090836 */ /* 0x000fc60000000000 */
[----:B------:R-:W-:Y:S01]  /*0270*/  ISETP.GE.U32.AND P1, PT, R0, R5, PT ;  /* 0x000000050000720c */ /* 0x000fe20003f26070 */
[----:B------:R-:W-:-:S12]  /*0280*/  IMAD.MOV.U32 R0, RZ, RZ, R2 ;  /* 0x000000ffff007224 */ /* 0x000fd800078e0002 */
[----:B------:R-:W-:Y:S01]  /*0290*/  @P1 VIADD R9, R9, 0x1 ;  /* 0x0000000109091836 */ /* 0x000fe20000000000 */
[----:B------:R-:W-:-:S04]  /*02a0*/  @!P2 LOP3.LUT R9, RZ, R5, RZ, 0x33, !PT ;  /* 0x00000005ff09a212 */ /* 0x000fc800078e33ff */
[----:B------:R-:W-:-:S04]  /*02b0*/  IADD3 R9, PT, PT, R4, R9, RZ ;  /* 0x0000000904097210 */ /* 0x000fc80007ffe0ff */
[C---:B------:R-:W-:Y:S01]  /*02c0*/  ISETP.GE.U32.AND P0, PT, R9.reuse, 0x3, PT ;  /* 0x000000030900780c */ /* 0x040fe20003f06070 */
[----:B------:R-:W-:-:S05]  /*02d0*/  VIADD R8, R9, 0x1 ;  /* 0x0000000109087836 */ /* 0x000fca0000000000 */
[----:B------:R-:W-:-:S04]  /*02e0*/  LOP3.LUT R4, R8, 0x3, RZ, 0xc0, !PT ;  /* 0x0000000308047812 */ /* 0x000fc800078ec0ff */
[----:B------:R-:W-:-:S03]  /*02f0*/  ISETP.NE.AND P1, PT, R4, RZ, PT ;  /* 0x000000ff0400720c */ /* 0x000fc60003f25270 */
[----:B-1----:R-:W-:Y:S10]  /*0300*/  @!P0 BRA `(.L_x_3) ;  /* 0x0000000000b08947 */ /* 0x002ff40003800000 */
[----:B------:R-:W-:Y:S01]  /*0310*/  LOP3.LUT R3, R8, 0xfffffffc, RZ, 0xc0, !PT ;  /* 0xfffffffc08037812 */ /* 0x000fe200078ec0ff */
[----:B------:R-:W-:-:S04]  /*0320*/  IMAD.MOV.U32 R0, RZ, RZ, R2 ;  /* 0x000000ffff007224 */ /* 0x000fc800078e0002 */
[----:B------:R-:W-:-:S07]  /*0330*/  IMAD.MOV R8, RZ, RZ, -R3 ;  /* 0x000000ffff087224 */ /* 0x000fce00078e0a03 */
.L_x_4:
[----:B0-----:R-:W0:Y:S01]  /*0340*/  LDC.64 R12, c[0x0][0x388] ;  /* 0x0000e200ff0c7b82 */ /* 0x001e220000000a00 */
[C---:B------:R-:W-:Y:S02]  /*0350*/  R2UR UR4, R20.reuse ;  /* 0x00000000140472ca */ /* 0x040fe400000e0000 */
[C---:B------:R-:W-:Y:S02]  /*0360*/  R2UR UR5, R21.reuse ;  /* 0x00000000150572ca */ /* 0x040fe400000e0000 */
[----:B------:R-:W-:Y:S02]  /*0370*/  R2UR UR8, R20 ;  /* 0x00000000140872ca */ /* 0x000fe400000e0000 */
[----:B------:R-:W-:Y:S01]  /*0380*/  R2UR UR9, R21 ;  /* 0x00000000150972ca */ /* 0x000fe200000e0000 */
[----:B------:R-:W1:Y:S08]  /*0390*/  LDC.64 R10, c[0x0][0x390] ;  /* 0x0000e400ff0a7b82 */ /* 0x000e700000000a00 */
[----:B------:R-:W2:Y:S01]  /*03a0*/  LDC.64 R18, c[0x0][0x380] ;  /* 0x0000e000ff127b82 */ /* 0x000ea20000000a00 */
[----:B0-----:R-:W-:-:S05]  /*03b0*/  IMAD.WIDE R12, R0, 0x4, R12 ;  /* 0x00000004000c7825 */ /* 0x001fca00078e020c */
[----:B------:R-:W3:Y:S01]  /*03c0*/  LDG.E R9, desc[UR4][R12.64] ;  /* 0x000000040c097981 */ /* 0x000ee2000c1e1900 */
[----:B-1----:R-:W-:-:S05]  /*03d0*/  IMAD.WIDE R10, R0, 0x4, R10 ;  /* 0x00000004000a7825 */ /* 0x002fca00078e020a */
[----:B------:R-:W3:Y:S01]  /*03e0*/  LDG.E R14, desc[UR8][R10.64] ;  /* 0x000000080a0e7981 */ /* 0x000ee2000c1e1900 */
[----:B------:R-:W-:Y:S02]  /*03f0*/  R2UR UR10, R20 ;  /* 0x00000000140a72ca */ /* 0x000fe400000e0000 */
[----:B------:R-:W-:Y:S01]  /*0400*/  R2UR UR11, R21 ;  /* 0x00000000150b72ca */ /* 0x000fe200000e0000 */
[----:B--2---:R-:W-:-:S04]  /*0410*/  IMAD.WIDE R18, R0, 0x4, R18 ;  /* 0x0000000400127825 */ /* 0x004fc800078e0212 */
[----:B------:R-:W-:Y:S01]  /*0420*/  IMAD.WIDE R16, R5, 0x4, R12 ;  /* 0x0000000405107825 */ /* 0x000fe200078e020c */
[----:B---3--:R-:W-:-:S03]  /*0430*/  IADD3 R9, PT, PT, R9, R14, RZ ;  /* 0x0000000e09097210 */ /* 0x008fc60007ffe0ff */
[C---:B------:R-:W-:Y:S02]  /*0440*/  IMAD.WIDE R14, R5.reuse, 0x4, R10 ;  /* 0x00000004050e7825 */ /* 0x040fe400078e020a */
[----:B------:R0:W-:Y:S04]  /*0450*/  STG.E desc[UR4][R18.64], R9 ;  /* 0x0000000912007986 */ /* 0x0001e8000c101904 */
[----:B------:R-:W2:Y:S04]  /*0460*/  LDG.E R12, desc[UR8][R16.64] ;  /* 0x00000008100c7981 */ /* 0x000ea8000c1e1900 */
[----:B------:R-:W2:Y:S01]  /*0470*/  LDG.E R11, desc[UR10][R14.64] ;  /* 0x0000000a0e0b7981 */ /* 0x000ea2000c1e1900 */
[----:B------:R-:W-:-:S04]  /*0480*/  IMAD.WIDE R22, R5, 0x4, R14 ;  /* 0x0000000405167825 */ /* 0x000fc800078e020e */
[----:B--2---:R-:W-:Y:S02]  /*0490*/  IMAD.IADD R25, R12, 0x1, R11 ;  /* 0x000000010c197824 */ /* 0x004fe400078e020b */
[----:B------:R-:W-:-:S04]  /*04a0*/  IMAD.WIDE R12, R5, 0x4, R18 ;  /* 0x00000004050c7825 */ /* 0x000fc800078e0212 */
[C---:B------:R-:W-:Y:S01]  /*04b0*/  IMAD.WIDE R10, R5.reuse, 0x4, R16 ;  /* 0x00000004050a7825 */ /* 0x040fe200078e0210 */
[----:B------:R1:W-:Y:S04]  /*04c0*/  STG.E desc[UR4][R12.64], R25 ;  /* 0x000000190c007986 */ /* 0x0003e8000c101904 */
[----:B0-----:R-:W2:Y:S04]  /*04d0*/  LDG.E R9, desc[UR8][R10.64] ;  /* 0x000000080a097981 */ /* 0x001ea8000c1e1900 */
[----:B------:R-:W2:Y:S01]  /*04e0*/  LDG.E R16, desc[UR10][R22.64] ;  /* 0x0000000a16107981 */ /* 0x000ea2000c1e1900 */
[----:B------:R-:W-:-:S04]  /*04f0*/  IMAD.WIDE R14, R5, 0x4, R12 ;  /* 0x00000004050e7825 */ /* 0x000fc800078e020c */
[----:B------:R-:W-:Y:S01]  /*0500*/  IMAD.WIDE R18, R5, 0x4, R22 ;  /* 0x0000000405127825 */ /* 0x000fe200078e0216 */
[----:B--2---:R-:W-:-:S03]  /*0510*/  IADD3 R9, PT, PT, R9, R16, RZ ;  /* 0x0000001009097210 */ /* 0x004fc60007ffe0ff */
[----:B------:R-:W-:Y:S02]  /*0520*/  IMAD.WIDE R16, R5, 0x4, R10 ;  /* 0x0000000405107825 */ /* 0x000fe400078e020a */
[----:B------:R0:W-:Y:S04]  /*0530*/  STG.E desc[UR4][R14.64], R9 ;  /* 0x000000090e007986 */ /* 0x0001e8000c101904 */
[----:B------:R-:W1:Y:S04]  /*0540*/  LDG.E R16, desc[UR8][R16.64] ;  /* 0x0000000810107981 */ /* 0x000e68000c1e1900 */
[----:B------:R-:W1:Y:S01]  /*0550*/  LDG.E R19, desc[UR10][R18.64] ;  /* 0x0000000a12137981 */ /* 0x000e62000c1e1900 */
[----:B------:R-:W-:-:S04]  /*0560*/  IADD3 R8, PT, PT, R8, 0x4, RZ ;  /* 0x0000000408087810 */ /* 0x000fc80007ffe0ff */
[----:B------:R-:W-:Y:S01]  /*0570*/  ISETP.NE.AND P0, PT, R8, RZ, PT ;  /* 0x000000ff0800720c */ /* 0x000fe20003f05270 */
[----:B------:R-:W-:-:S04]  /*0580*/  IMAD.WIDE R10, R5, 0x4, R14 ;  /* 0x00000004050a7825 */ /* 0x000fc800078e020e */
[----:B------:R-:W-:Y:S02]  /*0590*/  IMAD R0, R5, 0x4, R0 ;  /* 0x0000000405007824 */ /* 0x000fe400078e0200 */
[----:B-1----:R-:W-:-:S05]  /*05a0*/  IMAD.IADD R13, R16, 0x1, R19 ;  /* 0x00000001100d7824 */ /* 0x002fca00078e0213 */
[----:B------:R0:W-:Y:S01]  /*05b0*/  STG.E desc[UR4][R10.64], R13 ;  /* 0x0000000d0a007986 */ /* 0x0001e2000c101904 */
[----:B------:R-:W-:Y:S05]  /*05c0*/  @P0 BRA `(.L_x_4) ;  /* 0xfffffffc005c0947 */ /* 0x000fea000383ffff */
.L_x_3:
[----:B------:R-:W-:Y:S05]  /*05d0*/  BSYNC.RECONVERGENT B1 ;  /* 0x0000000000017941 */ /* 0x000fea0003800200 */
.L_x_2:
[----:B------:R-:W-:Y:S05]  /*05e0*/  @!P1 BRA `(.L_x_1) ;  /* 0x0000000000509947 */ /* 0x000fea0003800000 */
[----:B0-----:R-:W0:Y:S01]  /*05f0*/  LDC.64 R8, c[0x0][0x390] ;  /* 0x0000e400ff087b82 */ /* 0x001e220000000a00 */
[----:B------:R-:W-:-:S07]  /*0600*/  IADD3 R4, PT, PT, -R4, RZ, RZ ;  /* 0x000000ff04047210 */ /* 0x000fce0007ffe1ff */
[----:B------:R-:W1:Y:S08]  /*0610*/  LDC.64 R10, c[0x0][0x380] ;  /* 0x0000e000ff0a7b82 */ /* 0x000e700000000a00 */
[----:B------:R-:W2:Y:S02]  /*0620*/  LDC.64 R12, c[0x0][0x388] ;  /* 0x0000e200ff0c7b82 */ /* 0x000ea40000000a00 */
.L_x_5:
[----:B------:R-:W-:Y:S01]  /*0630*/  R2UR UR8, R20 ;  /* 0x00000000140872ca */ /* 0x000fe200000e0000 */
[----:B0-----:R-:W-:Y:S01]  /*0640*/  IMAD.WIDE R16, R0, 0x4, R8 ;  /* 0x0000000400107825 */ /* 0x001fe200078e0208 */
[C---:B------:R-:W-:Y:S02]  /*0650*/  R2UR UR9, R21.reuse ;  /* 0x00000000150972ca */ /* 0x040fe400000e0000 */
[----:B------:R-:W-:Y:S01]  /*0660*/  R2UR UR4, R20 ;  /* 0x00000000140472ca */ /* 0x000fe200000e0000 */
[----:B--2---:R-:W-:Y:S01]  /*0670*/  IMAD.WIDE R18, R0, 0x4, R12 ;  /* 0x0000000400127825 */ /* 0x004fe200078e020c */
[----:B------:R-:W-:-:S09]  /*0680*/  R2UR UR5, R21 ;  /* 0x00000000150572ca */ /* 0x000fd200000e0000 */
[----:B------:R-:W2:Y:S04]  /*0690*/  LDG.E R17, desc[UR8][R16.64] ;  /* 0x0000000810117981 */ /* 0x000ea8000c1e1900 */
[----:B------:R-:W2:Y:S01]  /*06a0*/  LDG.E R18, desc[UR4][R18.64] ;  /* 0x0000000412127981 */ /* 0x000ea2000c1e1900 */
[----:B------:R-:W-:Y:S01]  /*06b0*/  IADD3 R4, PT, PT, R4, 0x1, RZ ;  /* 0x0000000104047810 */ /* 0x000fe20007ffe0ff */
[C---:B-1-3--:R-:W-:Y:S01]  /*06c0*/  IMAD.WIDE R14, R0.reuse, 0x4, R10 ;  /* 0x00000004000e7825 */ /* 0x04afe200078e020a */
[----:B------:R-:W-:Y:S02]  /*06d0*/  IADD3 R0, PT, PT, R0, R5, RZ ;  /* 0x0000000500007210 */ /* 0x000fe40007ffe0ff */
[----:B------:R-:W-:Y:S01]  /*06e0*/  ISETP.NE.AND P0, PT, R4, RZ, PT ;  /* 0x000000ff0400720c */ /* 0x000fe20003f05270 */
[----:B------:R-:W-:-:S02]  /*06f0*/  VIADD R3, R3, 0x1 ;  /* 0x0000000103037836 */ /* 0x000fc40000000000 */
[----:B--2---:R-:W-:-:S05]  /*0700*/  IMAD.IADD R23, R18, 0x1, R17 ;  /* 0x0000000112177824 */ /* 0x004fca00078e0211 */
[----:B------:R3:W-:Y:S05]  /*0710*/  STG.E desc[UR4][R14.64], R23 ;  /* 0x000000170e007986 */ /* 0x0007ea000c101904 */
[----:B------:R-:W-:Y:S05]  /*0720*/  @P0 BRA `(.L_x_5) ;  /* 0xfffffffc00c00947 */ /* 0x000fea000383ffff */
.L_x_1:
[----:B------:R-:W-:Y:S05]  /*0730*/  BSYNC.RECONVERGENT B0 ;  /* 0x0000000000007941 */ /* 0x000fea0003800200 */
.L_x_0:
[----:B------:R-:W-:Y:S01]  /*0740*/  MOV R0, 0x0 ;  /* 0x0000000000007802 */ /* 0x000fe20000000f00 */
[----:B------:R1:W-:Y:S01]  /*0750*/  STL.64 [R1], R2 ;  /* 0x0000000201007387 */ /* 0x0003e20000100a00 */
[----:B------:R-:W2:Y:S02]  /*0760*/  LDCU.64 UR4, c[0x4][0x8] ;  /* 0x01000100ff0477ac */ /* 0x000ea40008000a00 */
[----:B0-----:R1:W0:Y:S01]  /*0770*/  LDC.64 R8, c[0x4][R0] ;  /* 0x0100000000087b82 */ /* 0x0012220000000a00 */
[----:B--2---:R-:W-:Y:S01]  /*0780*/  IMAD.U32 R4, RZ, RZ, UR4 ;  /* 0x00000004ff047e24 */ /* 0x004fe2000f8e00ff */
[----:B-1----:R-:W-:-:S07]  /*0790*/  MOV R5, UR5 ;  /* 0x0000000500057c02 */ /* 0x002fce0008000f00 */
[----:B------:R-:W-:-:S07]  /*07a0*/  LEPC R20, `(.L_x_6) ;  /* 0x000000001014794e */ /* 0x000fce0000000000 */
[----:B0--3--:R-:W-:Y:S05]  /*07b0*/  CALL.ABS.NOINC R8 ;  /* 0x0000000008007343 */ /* 0x009fea0003c00000 */
.L_x_6:
[----:B------:R-:W-:Y:S05]  /*07c0*/  EXIT ;  /* 0x000000000000794d */ /* 0x000fea0003800000 */
.L_x_7:
[----:B------:R-:W-:-:S00]  /*07d0*/  BRA `(.L_x_7) ;  /* 0xfffffffc00fc7947 */ /* 0x000fc0000383ffff */
[----:B------:R-:W-:-:S00]  /*07e0*/  NOP ;  /* 0x0000000000007918 */ /* 0x000fc00000000000 */
        /* <DEDUP_REMOVED lines=9> */
.L_x_8:


//--------------------- .nv.global.init           --------------------------
	.section	.nv.global.init,"aw",@progbits
.nv.global.init:
	.type		$str,@object
	.size		$str,(.L_0 - $str)
$str:
        /*0000*/ 	.byte	0x54, 0x68, 0x72, 0x65, 0x61, 0x64, 0x20, 0x25, 0x64, 0x20, 0x68, 0x61, 0x20, 0x70, 0x72, 0x6f
        /*0010*/ 	.byte	0x63, 0x65, 0x73, 0x73, 0x61, 0x74, 0x6f, 0x20, 0x25, 0x64, 0x20, 0x63, 0x65, 0x6c, 0x6c, 0x65
        /*0020*/ 	.byte	0x0a, 0x00
.L_0:


//--------------------- .nv.shared.reserved.0     --------------------------
	.section	.nv.shared.reserved.0,"aw",@nobits
	.weak		__nv_reservedSMEM_offset_0_alias
	.size		__nv_reservedSMEM_offset_0_alias, 0, 64
	.other		__nv_reservedSMEM_offset_0_alias,@"STO_CUDA_RESERVED_SHARED STV_DEFAULT"
__nv_reservedSMEM_offset_0_alias:
	.zero		0
	.zero		64


//--------------------- .nv.constant0._Z12vecAddKernelPiS_S_ii --------------------------
	.section	.nv.constant0._Z12vecAddKernelPiS_S_ii,"a",@progbits
	.sectionflags	@""
	.align	4
.nv.constant0._Z12vecAddKernelPiS_S_ii:
	.zero		928


//--------------------- SYMBOLS --------------------------

	.type		.nv.reservedSmem.offset0,@object
	.size		.nv.reservedSmem.offset0,0x4
	.type		vprintf,@function
